//
// Generated by NVIDIA NVVM Compiler
//
// Compiler Build ID: CL-36424714
// Cuda compilation tools, release 13.0, V13.0.88
// Based on NVVM 20.0.0
//

.version 9.0
.target sm_100
.address_size 64

.extern .shared .align 16 .b8 shared[];

.entry _Z12sumOfSquaresPiS_Pl(
	.param .u64 .ptr .align 1 _Z12sumOfSquaresPiS_Pl_param_0,
	.param .u64 .ptr .align 1 _Z12sumOfSquaresPiS_Pl_param_1,
	.param .u64 .ptr .align 1 _Z12sumOfSquaresPiS_Pl_param_2
)
{
	.reg .pred 	%p<20>;
	.reg .b32 	%r<151>;
	.reg .b64 	%rd<28>;

	ld.param.u64 	%rd10, [_Z12sumOfSquaresPiS_Pl_param_0];
	ld.param.u64 	%rd9, [_Z12sumOfSquaresPiS_Pl_param_1];
	ld.param.u64 	%rd11, [_Z12sumOfSquaresPiS_Pl_param_2];
	cvta.to.global.u64 	%rd1, %rd10;
	cvta.to.global.u64 	%rd12, %rd11;
	mov.u32 	%r1, %tid.x;
	mov.u32 	%r2, %ctaid.x;
	setp.ne.s32 	%p1, %r1, 0;
	mul.wide.u32 	%rd13, %r2, 8;
	add.s64 	%rd2, %rd12, %rd13;
	@%p1 bra 	$L__BB0_2;
	// begin inline asm
	mov.u64 	%rd14, %clock64;
	// end inline asm
	st.global.u64 	[%rd2], %rd14;
$L__BB0_2:
	shl.b32 	%r35, %r1, 2;
	mov.u32 	%r36, shared;
	add.s32 	%r3, %r36, %r35;
	mov.b32 	%r37, 0;
	st.shared.u32 	[%r3], %r37;
	shl.b32 	%r38, %r2, 8;
	add.s32 	%r141, %r38, %r1;
	setp.gt.u32 	%p2, %r141, 1048575;
	@%p2 bra 	$L__BB0_16;
	max.u32 	%r41, %r141, 1040384;
	sub.s32 	%r42, %r41, %r141;
	add.s32 	%r43, %r42, 8191;
	shr.u32 	%r44, %r43, 13;
	add.s32 	%r5, %r44, 1;
	and.b32  	%r6, %r5, 15;
	setp.lt.u32 	%p3, %r43, 122880;
	mov.b32 	%r150, 0;
	@%p3 bra 	$L__BB0_6;
	and.b32  	%r46, %r5, 1048560;
	neg.s32 	%r136, %r46;
	mul.wide.u32 	%rd15, %r141, 4;
	add.s64 	%rd16, %rd15, %rd1;
	add.s64 	%rd26, %rd16, 262144;
	mov.b32 	%r150, 0;
$L__BB0_5:
	.pragma "nounroll";
	ld.global.u32 	%r47, [%rd26+-262144];
	mad.lo.s32 	%r48, %r47, %r47, %r150;
	ld.global.u32 	%r49, [%rd26+-229376];
	mad.lo.s32 	%r50, %r49, %r49, %r48;
	ld.global.u32 	%r51, [%rd26+-196608];
	mad.lo.s32 	%r52, %r51, %r51, %r50;
	ld.global.u32 	%r53, [%rd26+-163840];
	mad.lo.s32 	%r54, %r53, %r53, %r52;
	ld.global.u32 	%r55, [%rd26+-131072];
	mad.lo.s32 	%r56, %r55, %r55, %r54;
	ld.global.u32 	%r57, [%rd26+-98304];
	mad.lo.s32 	%r58, %r57, %r57, %r56;
	ld.global.u32 	%r59, [%rd26+-65536];
	mad.lo.s32 	%r60, %r59, %r59, %r58;
	ld.global.u32 	%r61, [%rd26+-32768];
	mad.lo.s32 	%r62, %r61, %r61, %r60;
	ld.global.u32 	%r63, [%rd26];
	mad.lo.s32 	%r64, %r63, %r63, %r62;
	ld.global.u32 	%r65, [%rd26+32768];
	mad.lo.s32 	%r66, %r65, %r65, %r64;
	ld.global.u32 	%r67, [%rd26+65536];
	mad.lo.s32 	%r68, %r67, %r67, %r66;
	ld.global.u32 	%r69, [%rd26+98304];
	mad.lo.s32 	%r70, %r69, %r69, %r68;
	ld.global.u32 	%r71, [%rd26+131072];
	mad.lo.s32 	%r72, %r71, %r71, %r70;
	ld.global.u32 	%r73, [%rd26+163840];
	mad.lo.s32 	%r74, %r73, %r73, %r72;
	ld.global.u32 	%r75, [%rd26+196608];
	mad.lo.s32 	%r76, %r75, %r75, %r74;
	ld.global.u32 	%r77, [%rd26+229376];
	mad.lo.s32 	%r150, %r77, %r77, %r76;
	add.s32 	%r141, %r141, 131072;
	add.s32 	%r136, %r136, 16;
	add.s64 	%rd26, %rd26, 524288;
	setp.ne.s32 	%p4, %r136, 0;
	@%p4 bra 	$L__BB0_5;
$L__BB0_6:
	setp.eq.s32 	%p5, %r6, 0;
	@%p5 bra 	$L__BB0_15;
	and.b32  	%r17, %r5, 7;
	setp.lt.u32 	%p6, %r6, 8;
	@%p6 bra 	$L__BB0_9;
	mul.wide.u32 	%rd17, %r141, 4;
	add.s64 	%rd18, %rd1, %rd17;
	ld.global.u32 	%r79, [%rd18];
	mad.lo.s32 	%r80, %r79, %r79, %r150;
	ld.global.u32 	%r81, [%rd18+32768];
	mad.lo.s32 	%r82, %r81, %r81, %r80;
	ld.global.u32 	%r83, [%rd18+65536];
	mad.lo.s32 	%r84, %r83, %r83, %r82;
	ld.global.u32 	%r85, [%rd18+98304];
	mad.lo.s32 	%r86, %r85, %r85, %r84;
	ld.global.u32 	%r87, [%rd18+131072];
	mad.lo.s32 	%r88, %r87, %r87, %r86;
	ld.global.u32 	%r89, [%rd18+163840];
	mad.lo.s32 	%r90, %r89, %r89, %r88;
	ld.global.u32 	%r91, [%rd18+196608];
	mad.lo.s32 	%r92, %r91, %r91, %r90;
	ld.global.u32 	%r93, [%rd18+229376];
	mad.lo.s32 	%r150, %r93, %r93, %r92;
	add.s32 	%r141, %r141, 65536;
$L__BB0_9:
	setp.eq.s32 	%p7, %r17, 0;
	@%p7 bra 	$L__BB0_15;
	and.b32  	%r23, %r5, 3;
	setp.lt.u32 	%p8, %r17, 4;
	@%p8 bra 	$L__BB0_12;
	mul.wide.u32 	%rd19, %r141, 4;
	add.s64 	%rd20, %rd1, %rd19;
	ld.global.u32 	%r95, [%rd20];
	mad.lo.s32 	%r96, %r95, %r95, %r150;
	ld.global.u32 	%r97, [%rd20+32768];
	mad.lo.s32 	%r98, %r97, %r97, %r96;
	ld.global.u32 	%r99, [%rd20+65536];
	mad.lo.s32 	%r100, %r99, %r99, %r98;
	ld.global.u32 	%r101, [%rd20+98304];
	mad.lo.s32 	%r150, %r101, %r101, %r100;
	add.s32 	%r141, %r141, 32768;
$L__BB0_12:
	setp.eq.s32 	%p9, %r23, 0;
	@%p9 bra 	$L__BB0_15;
	mul.wide.u32 	%rd21, %r141, 4;
	add.s64 	%rd27, %rd1, %rd21;
	neg.s32 	%r148, %r23;
$L__BB0_14:
	.pragma "nounroll";
	ld.global.u32 	%r102, [%rd27];
	mad.lo.s32 	%r150, %r102, %r102, %r150;
	add.s64 	%rd27, %rd27, 32768;
	add.s32 	%r148, %r148, 1;
	setp.ne.s32 	%p10, %r148, 0;
	@%p10 bra 	$L__BB0_14;
$L__BB0_15:
	st.shared.u32 	[%r3], %r150;
$L__BB0_16:
	bar.sync 	0;
	and.b32  	%r103, %r1, 1;
	setp.eq.b32 	%p11, %r103, 1;
	@%p11 bra 	$L__BB0_18;
	ld.shared.u32 	%r104, [%r3+4];
	ld.shared.u32 	%r105, [%r3];
	add.s32 	%r106, %r105, %r104;
	st.shared.u32 	[%r3], %r106;
$L__BB0_18:
	bar.sync 	0;
	and.b32  	%r107, %r1, 3;
	setp.ne.s32 	%p12, %r107, 0;
	@%p12 bra 	$L__BB0_20;
	ld.shared.u32 	%r108, [%r3+8];
	ld.shared.u32 	%r109, [%r3];
	add.s32 	%r110, %r109, %r108;
	st.shared.u32 	[%r3], %r110;
$L__BB0_20:
	bar.sync 	0;
	and.b32  	%r111, %r1, 7;
	setp.ne.s32 	%p13, %r111, 0;
	@%p13 bra 	$L__BB0_22;
	ld.shared.u32 	%r112, [%r3+16];
	ld.shared.u32 	%r113, [%r3];
	add.s32 	%r114, %r113, %r112;
	st.shared.u32 	[%r3], %r114;
$L__BB0_22:
	bar.sync 	0;
	and.b32  	%r115, %r1, 15;
	setp.ne.s32 	%p14, %r115, 0;
	@%p14 bra 	$L__BB0_24;
	ld.shared.u32 	%r116, [%r3+32];
	ld.shared.u32 	%r117, [%r3];
	add.s32 	%r118, %r117, %r116;
	st.shared.u32 	[%r3], %r118;
$L__BB0_24:
	bar.sync 	0;
	and.b32  	%r119, %r1, 31;
	setp.ne.s32 	%p15, %r119, 0;
	@%p15 bra 	$L__BB0_26;
	ld.shared.u32 	%r120, [%r3+64];
	ld.shared.u32 	%r121, [%r3];
	add.s32 	%r122, %r121, %r120;
	st.shared.u32 	[%r3], %r122;
$L__BB0_26:
	bar.sync 	0;
	and.b32  	%r123, %r1, 63;
	setp.ne.s32 	%p16, %r123, 0;
	@%p16 bra 	$L__BB0_28;
	ld.shared.u32 	%r124, [%r3+128];
	ld.shared.u32 	%r125, [%r3];
	add.s32 	%r126, %r125, %r124;
	st.shared.u32 	[%r3], %r126;
$L__BB0_28:
	bar.sync 	0;
	and.b32  	%r127, %r1, 127;
	setp.ne.s32 	%p17, %r127, 0;
	@%p17 bra 	$L__BB0_30;
	ld.shared.u32 	%r128, [%r3+256];
	ld.shared.u32 	%r129, [%r3];
	add.s32 	%r130, %r129, %r128;
	st.shared.u32 	[%r3], %r130;
$L__BB0_30:
	bar.sync 	0;
	and.b32  	%r131, %r1, 255;
	setp.ne.s32 	%p18, %r131, 0;
	@%p18 bra 	$L__BB0_32;
	ld.shared.u32 	%r132, [%r3+512];
	ld.shared.u32 	%r133, [%r3];
	add.s32 	%r134, %r133, %r132;
	st.shared.u32 	[%r3], %r134;
$L__BB0_32:
	setp.ne.s32 	%p19, %r1, 0;
	bar.sync 	0;
	@%p19 bra 	$L__BB0_34;
	ld.shared.u32 	%r135, [shared];
	cvta.to.global.u64 	%rd23, %rd9;
	mul.wide.u32 	%rd24, %r2, 4;
	add.s64 	%rd25, %rd23, %rd24;
	st.global.u32 	[%rd25], %r135;
	// begin inline asm
	mov.u64 	%rd22, %clock64;
	// end inline asm
	st.global.u64 	[%rd2+256], %rd22;
$L__BB0_34:
	ret;

}


// ===== COMPILED SASS (sm_100) =====

	.target	sm_100

	.elftype	@"ET_EXEC"


//--------------------- .note.nv.tkinfo           --------------------------
	.section	.note.nv.tkinfo,"",@"SHT_NOTE"
	.sectionflags	@"SHF_NOTE_NV_TKINFO"
	.tkinfo
        /*0018*/ 	.word	0x00000002
        /*0030*/ 	.string	""
        /*0030*/ 	.string	"ptxas"
        /*0030*/ 	.string	"Cuda compilation tools, release 13.0, V13.0.88"
        /*0030*/ 	.string	"Build cuda_13.0.r13.0/compiler.36424714_0"
        /*0030*/ 	.string	"-arch sm_100 -m 64 "



//--------------------- .note.nv.cuinfo           --------------------------
	.section	.note.nv.cuinfo,"",@"SHT_NOTE"
	.sectionflags	@"SHF_NOTE_NV_CUINFO"
        /*0018*/ 	.short	0x0002
        /*001a*/ 	.short	0x0064
        /*001c*/ 	.short	0x0082
	.zero		2


//--------------------- .nv.info                  --------------------------
	.section	.nv.info,"",@"SHT_CUDA_INFO"
	.align	4


	//----- nvinfo : EIATTR_REGCOUNT
	.align		4
        /*0000*/ 	.byte	0x04, 0x2f
        /*0002*/ 	.short	(.L_1 - .L_0)
	.align		4
.L_0:
        /*0004*/ 	.word	index@(_Z12sumOfSquaresPiS_Pl)
        /*0008*/ 	.word	0x0000001e


	//----- nvinfo : EIATTR_FRAME_SIZE
	.align		4
.L_1:
        /*000c*/ 	.byte	0x04, 0x11
        /*000e*/ 	.short	(.L_3 - .L_2)
	.align		4
.L_2:
        /*0010*/ 	.word	index@(_Z12sumOfSquaresPiS_Pl)
        /*0014*/ 	.word	0x00000000


	//----- nvinfo : EIATTR_MIN_STACK_SIZE
	.align		4
.L_3:
        /*0018*/ 	.byte	0x04, 0x12
        /*001a*/ 	.short	(.L_5 - .L_4)
	.align		4
.L_4:
        /*001c*/ 	.word	index@(_Z12sumOfSquaresPiS_Pl)
        /*0020*/ 	.word	0x00000000
.L_5:


//--------------------- .nv.compat                --------------------------
	.section	.nv.compat,"",@"SHT_CUDA_COMPAT_INFO"
	.align	4
        /*0000*/ 	.byte	0x02, 0x09, 0x00, 0x00, 0x02, 0x02, 0x01, 0x00, 0x02, 0x05, 0x05, 0x00, 0x03, 0x07, 0x01, 0x01
        /*0010*/ 	.byte	0x02, 0x03, 0x00, 0x00, 0x02, 0x06, 0x01, 0x00, 0x04, 0x0b, 0x08, 0x00, 0x09, 0x00, 0x00, 0x00
        /*0020*/ 	.byte	0x00, 0x00, 0x00, 0x00


//--------------------- .nv.info._Z12sumOfSquaresPiS_Pl --------------------------
	.section	.nv.info._Z12sumOfSquaresPiS_Pl,"",@"SHT_CUDA_INFO"
	.sectionflags	@""
	.align	4


	//----- nvinfo : EIATTR_CUDA_API_VERSION
	.align		4
        /*0000*/ 	.byte	0x04, 0x37
        /*0002*/ 	.short	(.L_7 - .L_6)
.L_6:
        /*0004*/ 	.word	0x00000082


	//----- nvinfo : EIATTR_KPARAM_INFO
	.align		4
.L_7:
        /*0008*/ 	.byte	0x04, 0x17
        /*000a*/ 	.short	(.L_9 - .L_8)
.L_8:
        /*000c*/ 	.word	0x00000000
        /*0010*/ 	.short	0x0002
        /*0012*/ 	.short	0x0010
        /*0014*/ 	.byte	0x00, 0xf5, 0x21, 0x00


	//----- nvinfo : EIATTR_KPARAM_INFO
	.align		4
.L_9:
        /*0018*/ 	.byte	0x04, 0x17
        /*001a*/ 	.short	(.L_11 - .L_10)
.L_10:
        /*001c*/ 	.word	0x00000000
        /*0020*/ 	.short	0x0001
        /*0022*/ 	.short	0x0008
        /*0024*/ 	.byte	0x00, 0xf5, 0x21, 0x00


	//----- nvinfo : EIATTR_KPARAM_INFO
	.align		4
.L_11:
        /*0028*/ 	.byte	0x04, 0x17
        /*002a*/ 	.short	(.L_13 - .L_12)
.L_12:
        /*002c*/ 	.word	0x00000000
        /*0030*/ 	.short	0x0000
        /*0032*/ 	.short	0x0000
        /*0034*/ 	.byte	0x00, 0xf5, 0x21, 0x00


	//----- nvinfo : EIATTR_SPARSE_MMA_MASK
	.align		4
.L_13:
        /*0038*/ 	.byte	0x03, 0x50
        /*003a*/ 	.short	0x0000


	//----- nvinfo : EIATTR_MAXREG_COUNT
	.align		4
        /*003c*/ 	.byte	0x03, 0x1b
        /*003e*/ 	.short	0x00ff


	//----- nvinfo : EIATTR_NUM_BARRIERS
	.align		4
        /*0040*/ 	.byte	0x02, 0x4c
        /*0042*/ 	.byte	0x01
	.zero		1


	//----- nvinfo : EIATTR_MERCURY_ISA_VERSION
	.align		4
        /*0044*/ 	.byte	0x03, 0x5f
        /*0046*/ 	.short	0x0101


	//----- nvinfo : EIATTR_VRC_CTA_INIT_COUNT
	.align		4
        /*0048*/ 	.byte	0x02, 0x4a
	.zero		1
	.zero		1


	//----- nvinfo : EIATTR_EXIT_INSTR_OFFSETS
	.align		4
        /*004c*/ 	.byte	0x04, 0x1c
        /*004e*/ 	.short	(.L_15 - .L_14)


	//   ....[0]....
.L_14:
        /*0050*/ 	.word	0x00000b80


	//   ....[1]....
        /*0054*/ 	.word	0x00000bf0


	//----- nvinfo : EIATTR_CRS_STACK_SIZE
	.align		4
.L_15:
        /*0058*/ 	.byte	0x04, 0x1e
        /*005a*/ 	.short	(.L_17 - .L_16)
.L_16:
        /*005c*/ 	.word	0x00000000


	//----- nvinfo : EIATTR_CBANK_PARAM_SIZE
	.align		4
.L_17:
        /*0060*/ 	.byte	0x03, 0x19
        /*0062*/ 	.short	0x0018


	//----- nvinfo : EIATTR_PARAM_CBANK
	.align		4
        /*0064*/ 	.byte	0x04, 0x0a
        /*0066*/ 	.short	(.L_19 - .L_18)
	.align		4
.L_18:
        /*0068*/ 	.word	index@(.nv.constant0._Z12sumOfSquaresPiS_Pl)
        /*006c*/ 	.short	0x0380
        /*006e*/ 	.short	0x0018


	//----- nvinfo : EIATTR_SW_WAR
	.align		4
.L_19:
        /*0070*/ 	.byte	0x04, 0x36
        /*0072*/ 	.short	(.L_21 - .L_20)
.L_20:
        /*0074*/ 	.word	0x00000008
.L_21:


//--------------------- .nv.callgraph             --------------------------
	.section	.nv.callgraph,"",@"SHT_CUDA_CALLGRAPH"
	.align	4
	.sectionentsize	8
	.align		4
        /*0000*/ 	.word	0x00000000
	.align		4
        /*0004*/ 	.word	0xffffffff
	.align		4
        /*0008*/ 	.word	0x00000000
	.align		4
        /*000c*/ 	.word	0xfffffffe
	.align		4
        /*0010*/ 	.word	0x00000000
	.align		4
        /*0014*/ 	.word	0xfffffffd
	.align		4
        /*0018*/ 	.word	0x00000000
	.align		4
        /*001c*/ 	.word	0xfffffffc


//--------------------- .text._Z12sumOfSquaresPiS_Pl --------------------------
	.section	.text._Z12sumOfSquaresPiS_Pl,"ax",@progbits
	.align	128
.text._Z12sumOfSquaresPiS_Pl:
        .type           _Z12sumOfSquaresPiS_Pl,@function
        .size           _Z12sumOfSquaresPiS_Pl,(.L_x_13 - _Z12sumOfSquaresPiS_Pl)
        .other          _Z12sumOfSquaresPiS_Pl,@"STO_CUDA_ENTRY STV_DEFAULT"
_Z12sumOfSquaresPiS_Pl:
[----:B------:R-:W-:Y:S01]  /*0000*/  LDC R1, c[0x0][0x37c] ;  /* 0x0000df00ff017b82 */ /* 0x000fe20000000800 */
[----:B------:R-:W0:Y:S07]  /*0010*/  S2R R0, SR_TID.X ;  /* 0x0000000000007919 */ /* 0x000e2e0000002100 */
[----:B------:R-:W1:Y:S01]  /*0020*/  LDC.64 R2, c[0x0][0x390] ;  /* 0x0000e400ff027b82 */ /* 0x000e620000000a00 */
[----:B------:R-:W2:Y:S01]  /*0030*/  LDCU.64 UR6, c[0x0][0x358] ;  /* 0x00006b00ff0677ac */ /* 0x000ea20008000a00 */
[----:B------:R-:W1:Y:S01]  /*0040*/  S2R R7, SR_CTAID.X ;  /* 0x0000000000077919 */ /* 0x000e620000002500 */
[----:B0-----:R-:W-:Y:S01]  /*0050*/  ISETP.NE.AND P0, PT, R0, RZ, PT ;  /* 0x000000ff0000720c */ /* 0x001fe20003f05270 */
[----:B-1----:R-:W-:-:S12]  /*0060*/  IMAD.WIDE.U32 R2, R7, 0x8, R2 ;  /* 0x0000000807027825 */ /* 0x002fd800078e0002 */
[----:B------:R-:W-:Y:S01]  /*0070*/  @!P0 CS2R R4, SR_CLOCKLO ;  /* 0x0000000000048805 */ /* 0x000fe20000015000 */
[----:B------:R-:W0:Y:S01]  /*0080*/  S2UR UR5, SR_CgaCtaId ;  /* 0x00000000000579c3 */ /* 0x000e220000008800 */
[----:B------:R-:W-:-:S03]  /*0090*/  UMOV UR4, 0x400 ;  /* 0x0000040000047882 */ /* 0x000fc60000000000 */
[----:B--2---:R1:W-:Y:S01]  /*00a0*/  @!P0 STG.E.64 desc[UR6][R2.64], R4 ;  /* 0x0000000402008986 */ /* 0x0043e2000c101b06 */
[----:B------:R-:W-:Y:S01]  /*00b0*/  LEA R10, R7, R0, 0x8 ;  /* 0x00000000070a7211 */ /* 0x000fe200078e40ff */
[----:B------:R-:W-:Y:S03]  /*00c0*/  BSSY.RECONVERGENT B0, `(.L_x_0) ;  /* 0x0000079000007945 */ /* 0x000fe60003800200 */
[----:B------:R-:W-:Y:S01]  /*00d0*/  ISETP.GT.U32.AND P1, PT, R10, 0xfffff, PT ;  /* 0x000fffff0a00780c */ /* 0x000fe20003f24070 */
[----:B0-----:R-:W-:-:S06]  /*00e0*/  ULEA UR4, UR5, UR4, 0x18 ;  /* 0x0000000405047291 */ /* 0x001fcc000f8ec0ff */
[----:B------:R-:W-:-:S05]  /*00f0*/  LEA R6, R0, UR4, 0x2 ;  /* 0x0000000400067c11 */ /* 0x000fca000f8e10ff */
[----:B------:R1:W-:Y:S01]  /*0100*/  STS [R6], RZ ;  /* 0x000000ff06007388 */ /* 0x0003e20000000800 */
[----:B------:R-:W-:Y:S05]  /*0110*/  @P1 BRA `(.L_x_1) ;  /* 0x0000000400cc1947 */ /* 0x000fea0003800000 */
[----:B-1----:R-:W-:Y:S01]  /*0120*/  VIMNMX.U32 R5, PT, PT, R10, 0xfe000, !PT ;  /* 0x000fe0000a057848 */ /* 0x002fe20007fe0000 */
[----:B------:R-:W-:Y:S01]  /*0130*/  BSSY.RECONVERGENT B1, `(.L_x_2) ;  /* 0x0000035000017945 */ /* 0x000fe20003800200 */
[----:B------:R-:W-:Y:S02]  /*0140*/  IMAD.MOV.U32 R9, RZ, RZ, RZ ;  /* 0x000000ffff097224 */ /* 0x000fe400078e00ff */
[----:B------:R-:W-:-:S04]  /*0150*/  IADD3 R5, PT, PT, R5, 0x1fff, -R10 ;  /* 0x00001fff05057810 */ /* 0x000fc80007ffe80a */
[C---:B------:R-:W-:Y:S02]  /*0160*/  ISETP.GE.U32.AND P2, PT, R5.reuse, 0x1e000, PT ;  /* 0x0001e0000500780c */ /* 0x040fe40003f46070 */
[----:B------:R-:W-:-:S04]  /*0170*/  LEA.HI R8, R5, 0x1, RZ, 0x13 ;  /* 0x0000000105087811 */ /* 0x000fc800078f98ff */
[----:B------:R-:W-:-:S04]  /*0180*/  LOP3.LUT R25, R8, 0xf, RZ, 0xc0, !PT ;  /* 0x0000000f08197812 */ /* 0x000fc800078ec0ff */
[----:B------:R-:W-:-:S03]  /*0190*/  ISETP.NE.AND P1, PT, R25, RZ, PT ;  /* 0x000000ff1900720c */ /* 0x000fc60003f25270 */
[----:B------:R-:W-:Y:S10]  /*01a0*/  @!P2 BRA `(.L_x_3) ;  /* 0x0000000000b4a947 */ /* 0x000ff40003800000 */
[----:B------:R-:W0:Y:S01]  /*01b0*/  LDC.64 R4, c[0x0][0x380] ;  /* 0x0000e000ff047b82 */ /* 0x000e220000000a00 */
[----:B------:R-:W-:Y:S01]  /*01c0*/  LOP3.LUT R11, R8, 0xffff0, RZ, 0xc0, !PT ;  /* 0x000ffff0080b7812 */ /* 0x000fe200078ec0ff */
[----:B------:R-:W-:-:S04]  /*01d0*/  HFMA2 R9, -RZ, RZ, 0, 0 ;  /* 0x00000000ff097431 */ /* 0x000fc800000001ff */
[----:B------:R-:W-:Y:S02]  /*01e0*/  IMAD.MOV R11, RZ, RZ, -R11 ;  /* 0x000000ffff0b7224 */ /* 0x000fe400078e0a0b */
[----:B0-----:R-:W-:-:S03]  /*01f0*/  IMAD.WIDE.U32 R4, R10, 0x4, R4 ;  /* 0x000000040a047825 */ /* 0x001fc600078e0004 */
[----:B------:R-:W-:-:S04]  /*0200*/  IADD3 R4, P2, PT, R4, 0x40000, RZ ;  /* 0x0004000004047810 */ /* 0x000fc80007f5e0ff */
[----:B------:R-:W-:-:S09]  /*0210*/  IADD3.X R5, PT, PT, RZ, R5, RZ, P2, !PT ;  /* 0x00000005ff057210 */ /* 0x000fd200017fe4ff */
.L_x_4:
[----:B------:R-:W2:Y:S04]  /*0220*/  LDG.E R24, desc[UR6][R4.64+-0x40000] ;  /* 0xfc00000604187981 */ /* 0x000ea8000c1e1900 */
[----:B------:R-:W3:Y:S04]  /*0230*/  LDG.E R27, desc[UR6][R4.64+-0x38000] ;  /* 0xfc800006041b7981 */ /* 0x000ee8000c1e1900 */
[----:B------:R-:W4:Y:S04]  /*0240*/  LDG.E R23, desc[UR6][R4.64+-0x30000] ;  /* 0xfd00000604177981 */ /* 0x000f28000c1e1900 */
[----:B------:R-:W5:Y:S04]  /*0250*/  LDG.E R22, desc[UR6][R4.64+-0x28000] ;  /* 0xfd80000604167981 */ /* 0x000f68000c1e1900 */
        /* <DEDUP_REMOVED lines=9> */
[----:B------:R-:W5:Y:S01]  /*02f0*/  LDG.E R12, desc[UR6][R4.64+0x28000] ;  /* 0x02800006040c7981 */ /* 0x000f62000c1e1900 */
[----:B--2---:R-:W-:-:S03]  /*0300*/  IMAD R24, R24, R24, R9 ;  /* 0x0000001818187224 */ /* 0x004fc600078e0209 */
[----:B------:R-:W2:Y:S01]  /*0310*/  LDG.E R9, desc[UR6][R4.64+0x30000] ;  /* 0x0300000604097981 */ /* 0x000ea2000c1e1900 */
[----:B---3--:R-:W-:-:S03]  /*0320*/  IMAD R26, R27, R27, R24 ;  /* 0x0000001b1b1a7224 */ /* 0x008fc600078e0218 */
[----:B------:R0:W3:Y:S01]  /*0330*/  LDG.E R24, desc[UR6][R4.64+0x38000] ;  /* 0x0380000604187981 */ /* 0x0000e2000c1e1900 */
[----:B------:R-:W-:Y:S02]  /*0340*/  VIADD R11, R11, 0x10 ;  /* 0x000000100b0b7836 */ /* 0x000fe40000000000 */
[----:B----4-:R-:W-:Y:S02]  /*0350*/  IMAD R23, R23, R23, R26 ;  /* 0x0000001717177224 */ /* 0x010fe400078e021a */
[----:B------:R-:W-:Y:S01]  /*0360*/  VIADD R10, R10, 0x20000 ;  /* 0x000200000a0a7836 */ /* 0x000fe20000000000 */
[----:B------:R-:W-:Y:S01]  /*0370*/  ISETP.NE.AND P2, PT, R11, RZ, PT ;  /* 0x000000ff0b00720c */ /* 0x000fe20003f45270 */
[----:B-----5:R-:W-:Y:S01]  /*0380*/  IMAD R22, R22, R22, R23 ;  /* 0x0000001616167224 */ /* 0x020fe200078e0217 */
[----:B0-----:R-:W-:-:S03]  /*0390*/  IADD3 R4, P3, PT, R4, 0x80000, RZ ;  /* 0x0008000004047810 */ /* 0x001fc60007f7e0ff */
[----:B------:R-:W-:Y:S01]  /*03a0*/  IMAD R21, R21, R21, R22 ;  /* 0x0000001515157224 */ /* 0x000fe200078e0216 */
[----:B------:R-:W-:-:S03]  /*03b0*/  IADD3.X R5, PT, PT, RZ, R5, RZ, P3, !PT ;  /* 0x00000005ff057210 */ /* 0x000fc60001ffe4ff */
[----:B------:R-:W-:-:S04]  /*03c0*/  IMAD R20, R20, R20, R21 ;  /* 0x0000001414147224 */ /* 0x000fc800078e0215 */
        /* <DEDUP_REMOVED lines=8> */
[----:B--2---:R-:W-:-:S04]  /*0450*/  IMAD R9, R9, R9, R12 ;  /* 0x0000000909097224 */ /* 0x004fc800078e020c */
[----:B---3--:R-:W-:Y:S01]  /*0460*/  IMAD R9, R24, R24, R9 ;  /* 0x0000001818097224 */ /* 0x008fe200078e0209 */
[----:B------:R-:W-:Y:S06]  /*0470*/  @P2 BRA `(.L_x_4) ;  /* 0xfffffffc00682947 */ /* 0x000fec000383ffff */
.L_x_3:
[----:B------:R-:W-:Y:S05]  /*0480*/  BSYNC.RECONVERGENT B1 ;  /* 0x0000000000017941 */ /* 0x000fea0003800200 */
.L_x_2:
[----:B------:R-:W-:Y:S04]  /*0490*/  BSSY.RECONVERGENT B1, `(.L_x_5) ;  /* 0x000003a000017945 */ /* 0x000fe80003800200 */
[----:B------:R-:W-:Y:S05]  /*04a0*/  @!P1 BRA `(.L_x_6) ;  /* 0x0000000000e09947 */ /* 0x000fea0003800000 */
[----:B------:R-:W-:Y:S01]  /*04b0*/  ISETP.GE.U32.AND P1, PT, R25, 0x8, PT ;  /* 0x000000081900780c */ /* 0x000fe20003f26070 */
[----:B------:R-:W-:Y:S01]  /*04c0*/  BSSY.RECONVERGENT B2, `(.L_x_7) ;  /* 0x0000017000027945 */ /* 0x000fe20003800200 */
[----:B------:R-:W-:-:S04]  /*04d0*/  LOP3.LUT R11, R8, 0x7, RZ, 0xc0, !PT ;  /* 0x00000007080b7812 */ /* 0x000fc800078ec0ff */
[----:B------:R-:W-:-:S07]  /*04e0*/  ISETP.NE.AND P2, PT, R11, RZ, PT ;  /* 0x000000ff0b00720c */ /* 0x000fce0003f45270 */
[----:B------:R-:W-:Y:S06]  /*04f0*/  @!P1 BRA `(.L_x_8) ;  /* 0x00000000004c9947 */ /* 0x000fec0003800000 */
[----:B------:R-:W0:Y:S02]  /*0500*/  LDC.64 R4, c[0x0][0x380] ;  /* 0x0000e000ff047b82 */ /* 0x000e240000000a00 */
[----:B0-----:R-:W-:-:S05]  /*0510*/  IMAD.WIDE.U32 R4, R10, 0x4, R4 ;  /* 0x000000040a047825 */ /* 0x001fca00078e0004 */
[----:B------:R-:W2:Y:S04]  /*0520*/  LDG.E R12, desc[UR6][R4.64] ;  /* 0x00000006040c7981 */ /* 0x000ea8000c1e1900 */
[----:B------:R-:W3:Y:S04]  /*0530*/  LDG.E R14, desc[UR6][R4.64+0x8000] ;  /* 0x00800006040e7981 */ /* 0x000ee8000c1e1900 */
[----:B------:R-:W4:Y:S04]  /*0540*/  LDG.E R16, desc[UR6][R4.64+0x10000] ;  /* 0x0100000604107981 */ /* 0x000f28000c1e1900 */
[----:B------:R-:W5:Y:S04]  /*0550*/  LDG.E R18, desc[UR6][R4.64+0x18000] ;  /* 0x0180000604127981 */ /* 0x000f68000c1e1900 */
[----:B------:R-:W5:Y:S04]  /*0560*/  LDG.E R20, desc[UR6][R4.64+0x20000] ;  /* 0x0200000604147981 */ /* 0x000f68000c1e1900 */
[----:B------:R-:W5:Y:S04]  /*0570*/  LDG.E R22, desc[UR6][R4.64+0x28000] ;  /* 0x0280000604167981 */ /* 0x000f68000c1e1900 */
[----:B------:R-:W5:Y:S04]  /*0580*/  LDG.E R24, desc[UR6][R4.64+0x30000] ;  /* 0x0300000604187981 */ /* 0x000f68000c1e1900 */
[----:B------:R-:W5:Y:S01]  /*0590*/  LDG.E R26, desc[UR6][R4.64+0x38000] ;  /* 0x03800006041a7981 */ /* 0x000f62000c1e1900 */
[----:B------:R-:W-:Y:S01]  /*05a0*/  IADD3 R10, PT, PT, R10, 0x10000, RZ ;  /* 0x000100000a0a7810 */ /* 0x000fe20007ffe0ff */
[----:B--2---:R-:W-:-:S04]  /*05b0*/  IMAD R9, R12, R12, R9 ;  /* 0x0000000c0c097224 */ /* 0x004fc800078e0209 */
[----:B---3--:R-:W-:-:S04]  /*05c0*/  IMAD R9, R14, R14, R9 ;  /* 0x0000000e0e097224 */ /* 0x008fc800078e0209 */
[----:B----4-:R-:W-:-:S04]  /*05d0*/  IMAD R9, R16, R16, R9 ;  /* 0x0000001010097224 */ /* 0x010fc800078e0209 */
[----:B-----5:R-:W-:-:S04]  /*05e0*/  IMAD R9, R18, R18, R9 ;  /* 0x0000001212097224 */ /* 0x020fc800078e0209 */
[----:B------:R-:W-:-:S04]  /*05f0*/  IMAD R9, R20, R20, R9 ;  /* 0x0000001414097224 */ /* 0x000fc800078e0209 */
[----:B------:R-:W-:-:S04]  /*0600*/  IMAD R9, R22, R22, R9 ;  /* 0x0000001616097224 */ /* 0x000fc800078e0209 */
[----:B------:R-:W-:-:S04]  /*0610*/  IMAD R9, R24, R24, R9 ;  /* 0x0000001818097224 */ /* 0x000fc800078e0209 */
[----:B------:R-:W-:-:S07]  /*0620*/  IMAD R9, R26, R26, R9 ;  /* 0x0000001a1a097224 */ /* 0x000fce00078e0209 */
.L_x_8:
[----:B------:R-:W-:Y:S05]  /*0630*/  BSYNC.RECONVERGENT B2 ;  /* 0x0000000000027941 */ /* 0x000fea0003800200 */
.L_x_7:
        /* <DEDUP_REMOVED lines=11> */
[----:B------:R-:W5:Y:S01]  /*06f0*/  LDG.E R18, desc[UR6][R4.64+0x18000] ;  /* 0x0180000604127981 */ /* 0x000f62000c1e1900 */
[----:B------:R-:W-:-:S02]  /*0700*/  VIADD R10, R10, 0x8000 ;  /* 0x000080000a0a7836 */ /* 0x000fc40000000000 */
[----:B--2---:R-:W-:-:S04]  /*0710*/  IMAD R9, R12, R12, R9 ;  /* 0x0000000c0c097224 */ /* 0x004fc800078e0209 */
[----:B---3--:R-:W-:-:S04]  /*0720*/  IMAD R9, R14, R14, R9 ;  /* 0x0000000e0e097224 */ /* 0x008fc800078e0209 */
[----:B----4-:R-:W-:-:S04]  /*0730*/  IMAD R9, R16, R16, R9 ;  /* 0x0000001010097224 */ /* 0x010fc800078e0209 */
[----:B-----5:R-:W-:-:S07]  /*0740*/  IMAD R9, R18, R18, R9 ;  /* 0x0000001212097224 */ /* 0x020fce00078e0209 */
.L_x_10:
[----:B------:R-:W-:Y:S05]  /*0750*/  BSYNC.RECONVERGENT B2 ;  /* 0x0000000000027941 */ /* 0x000fea0003800200 */
.L_x_9:
[----:B------:R-:W-:Y:S05]  /*0760*/  @!P2 BRA `(.L_x_6) ;  /* 0x000000000030a947 */ /* 0x000fea0003800000 */
[----:B------:R-:W0:Y:S01]  /*0770*/  LDC.64 R4, c[0x0][0x380] ;  /* 0x0000e000ff047b82 */ /* 0x000e220000000a00 */
[----:B------:R-:W-:Y:S01]  /*0780*/  IADD3 R8, PT, PT, -R8, RZ, RZ ;  /* 0x000000ff08087210 */ /* 0x000fe20007ffe1ff */
[----:B0-----:R-:W-:-:S07]  /*0790*/  IMAD.WIDE.U32 R10, R10, 0x4, R4 ;  /* 0x000000040a0a7825 */ /* 0x001fce00078e0004 */
.L_x_11:
[----:B------:R-:W-:Y:S01]  /*07a0*/  IMAD.MOV.U32 R4, RZ, RZ, R10 ;  /* 0x000000ffff047224 */ /* 0x000fe200078e000a */
[----:B------:R-:W-:-:S05]  /*07b0*/  MOV R5, R11 ;  /* 0x0000000b00057202 */ /* 0x000fca0000000f00 */
[----:B------:R-:W2:Y:S01]  /*07c0*/  LDG.E R4, desc[UR6][R4.64] ;  /* 0x0000000604047981 */ /* 0x000ea2000c1e1900 */
[----:B------:R-:W-:Y:S01]  /*07d0*/  VIADD R8, R8, 0x1 ;  /* 0x0000000108087836 */ /* 0x000fe20000000000 */
[----:B------:R-:W-:-:S04]  /*07e0*/  IADD3 R10, P2, PT, R10, 0x8000, RZ ;  /* 0x000080000a0a7810 */ /* 0x000fc80007f5e0ff */
[----:B------:R-:W-:Y:S02]  /*07f0*/  ISETP.NE.AND P1, PT, R8, RZ, PT ;  /* 0x000000ff0800720c */ /* 0x000fe40003f25270 */
[----:B------:R-:W-:Y:S01]  /*0800*/  IADD3.X R11, PT, PT, RZ, R11, RZ, P2, !PT ;  /* 0x0000000bff0b7210 */ /* 0x000fe200017fe4ff */
[----:B--2---:R-:W-:-:S10]  /*0810*/  IMAD R9, R4, R4, R9 ;  /* 0x0000000404097224 */ /* 0x004fd400078e0209 */
[----:B------:R-:W-:Y:S05]  /*0820*/  @P1 BRA `(.L_x_11) ;  /* 0xfffffffc00dc1947 */ /* 0x000fea000383ffff */
.L_x_6:
[----:B------:R-:W-:Y:S05]  /*0830*/  BSYNC.RECONVERGENT B1 ;  /* 0x0000000000017941 */ /* 0x000fea0003800200 */
.L_x_5:
[----:B------:R0:W-:Y:S02]  /*0840*/  STS [R6], R9 ;  /* 0x0000000906007388 */ /* 0x0001e40000000800 */
.L_x_1:
[----:B------:R-:W-:Y:S05]  /*0850*/  BSYNC.RECONVERGENT B0 ;  /* 0x0000000000007941 */ /* 0x000fea0003800200 */
.L_x_0:
[----:B------:R-:W-:Y:S01]  /*0860*/  BAR.SYNC.DEFER_BLOCKING 0x0 ;  /* 0x0000000000007b1d */ /* 0x000fe20000010000 */
[C---:B-1----:R-:W-:Y:S02]  /*0870*/  LOP3.LUT R4, R0.reuse, 0x1, RZ, 0xc0, !PT ;  /* 0x0000000100047812 */ /* 0x042fe400078ec0ff */
[----:B------:R-:W-:Y:S02]  /*0880*/  LOP3.LUT P1, RZ, R0, 0x3, RZ, 0xc0, !PT ;  /* 0x0000000300ff7812 */ /* 0x000fe4000782c0ff */
[----:B------:R-:W-:-:S13]  /*0890*/  ISETP.NE.U32.AND P2, PT, R4, 0x1, PT ;  /* 0x000000010400780c */ /* 0x000fda0003f45070 */
[----:B------:R-:W-:Y:S04]  /*08a0*/  @P2 LDS R4, [R6+0x4] ;  /* 0x0000040006042984 */ /* 0x000fe80000000800 */
[----:B------:R-:W1:Y:S02]  /*08b0*/  @P2 LDS R5, [R6] ;  /* 0x0000000006052984 */ /* 0x000e640000000800 */
[----:B-1----:R-:W-:-:S05]  /*08c0*/  @P2 IMAD.IADD R5, R4, 0x1, R5 ;  /* 0x0000000104052824 */ /* 0x002fca00078e0205 */
[----:B------:R-:W-:Y:S01]  /*08d0*/  @P2 STS [R6], R5 ;  /* 0x0000000506002388 */ /* 0x000fe20000000800 */
[----:B------:R-:W-:Y:S01]  /*08e0*/  BAR.SYNC.DEFER_BLOCKING 0x0 ;  /* 0x0000000000007b1d */ /* 0x000fe20000010000 */
[----:B------:R-:W-:-:S05]  /*08f0*/  LOP3.LUT P2, RZ, R0, 0x7, RZ, 0xc0, !PT ;  /* 0x0000000700ff7812 */ /* 0x000fca000784c0ff */
[----:B------:R-:W-:Y:S04]  /*0900*/  @!P1 LDS R4, [R6+0x8] ;  /* 0x0000080006049984 */ /* 0x000fe80000000800 */
[----:B0-----:R-:W0:Y:S02]  /*0910*/  @!P1 LDS R9, [R6] ;  /* 0x0000000006099984 */ /* 0x001e240000000800 */
[----:B0-----:R-:W-:-:S05]  /*0920*/  @!P1 IADD3 R9, PT, PT, R4, R9, RZ ;  /* 0x0000000904099210 */ /* 0x001fca0007ffe0ff */
[----:B------:R-:W-:Y:S01]  /*0930*/  @!P1 STS [R6], R9 ;  /* 0x0000000906009388 */ /* 0x000fe20000000800 */
[----:B------:R-:W-:Y:S01]  /*0940*/  BAR.SYNC.DEFER_BLOCKING 0x0 ;  /* 0x0000000000007b1d */ /* 0x000fe20000010000 */
[----:B------:R-:W-:-:S05]  /*0950*/  LOP3.LUT P1, RZ, R0, 0xf, RZ, 0xc0, !PT ;  /* 0x0000000f00ff7812 */ /* 0x000fca000782c0ff */
[----:B------:R-:W-:Y:S04]  /*0960*/  @!P2 LDS R4, [R6+0x10] ;  /* 0x000010000604a984 */ /* 0x000fe80000000800 */
[----:B------:R-:W0:Y:S02]  /*0970*/  @!P2 LDS R11, [R6] ;  /* 0x00000000060ba984 */ /* 0x000e240000000800 */
[----:B0-----:R-:W-:-:S05]  /*0980*/  @!P2 IMAD.IADD R11, R4, 0x1, R11 ;  /* 0x00000001040ba824 */ /* 0x001fca00078e020b */
[----:B------:R-:W-:Y:S01]  /*0990*/  @!P2 STS [R6], R11 ;  /* 0x0000000b0600a388 */ /* 0x000fe20000000800 */
[----:B------:R-:W-:Y:S01]  /*09a0*/  BAR.SYNC.DEFER_BLOCKING 0x0 ;  /* 0x0000000000007b1d */ /* 0x000fe20000010000 */
[----:B------:R-:W-:-:S05]  /*09b0*/  LOP3.LUT P2, RZ, R0, 0x1f, RZ, 0xc0, !PT ;  /* 0x0000001f00ff7812 */ /* 0x000fca000784c0ff */
[----:B------:R-:W-:Y:S04]  /*09c0*/  @!P1 LDS R4, [R6+0x20] ;  /* 0x0000200006049984 */ /* 0x000fe80000000800 */
[----:B------:R-:W0:Y:S02]  /*09d0*/  @!P1 LDS R5, [R6] ;  /* 0x0000000006059984 */ /* 0x000e240000000800 */
[----:B0-----:R-:W-:-:S05]  /*09e0*/  @!P1 IADD3 R5, PT, PT, R4, R5, RZ ;  /* 0x0000000504059210 */ /* 0x001fca0007ffe0ff */
        /* <DEDUP_REMOVED lines=19> */
[----:B------:R-:W-:Y:S06]  /*0b20*/  BAR.SYNC.DEFER_BLOCKING 0x0 ;  /* 0x0000000000007b1d */ /* 0x000fec0000010000 */
[----:B------:R-:W-:Y:S04]  /*0b30*/  @!P1 LDS R0, [R6+0x200] ;  /* 0x0002000006009984 */ /* 0x000fe80000000800 */
[----:B------:R-:W0:Y:S02]  /*0b40*/  @!P1 LDS R9, [R6] ;  /* 0x0000000006099984 */ /* 0x000e240000000800 */
[----:B0-----:R-:W-:-:S05]  /*0b50*/  @!P1 IADD3 R9, PT, PT, R0, R9, RZ ;  /* 0x0000000900099210 */ /* 0x001fca0007ffe0ff */
[----:B------:R0:W-:Y:S01]  /*0b60*/  @!P1 STS [R6], R9 ;  /* 0x0000000906009388 */ /* 0x0001e20000000800 */
[----:B------:R-:W-:Y:S06]  /*0b70*/  BAR.SYNC.DEFER_BLOCKING 0x0 ;  /* 0x0000000000007b1d */ /* 0x000fec0000010000 */
[----:B------:R-:W-:Y:S05]  /*0b80*/  @P0 EXIT ;  /* 0x000000000000094d */ /* 0x000fea0003800000 */
[----:B0-----:R-:W0:Y:S01]  /*0b90*/  LDS R9, [UR4] ;  /* 0x00000004ff097984 */ /* 0x001e220008000800 */
[----:B------:R-:W1:Y:S02]  /*0ba0*/  LDC.64 R4, c[0x0][0x388] ;  /* 0x0000e200ff047b82 */ /* 0x000e640000000a00 */
[----:B-1----:R-:W-:-:S05]  /*0bb0*/  IMAD.WIDE.U32 R4, R7, 0x4, R4 ;  /* 0x0000000407047825 */ /* 0x002fca00078e0004 */
[----:B0-----:R0:W-:Y:S02]  /*0bc0*/  STG.E desc[UR6][R4.64], R9 ;  /* 0x0000000904007986 */ /* 0x0011e4000c101906 */
[----:B0-----:R-:W-:-:S05]  /*0bd0*/  CS2R R4, SR_CLOCKLO ;  /* 0x0000000000047805 */ /* 0x001fca0000015000 */
[----:B------:R-:W-:Y:S01]  /*0be0*/  STG.E.64 desc[UR6][R2.64+0x100], R4 ;  /* 0x0001000402007986 */ /* 0x000fe2000c101b06 */
[----:B------:R-:W-:Y:S05]  /*0bf0*/  EXIT ;  /* 0x000000000000794d */ /* 0x000fea0003800000 */
.L_x_12:
[----:B------:R-:W-:-:S00]  /*0c00*/  BRA `(.L_x_12) ;  /* 0xfffffffc00fc7947 */ /* 0x000fc0000383ffff */
[----:B------:R-:W-:-:S00]  /*0c10*/  NOP ;  /* 0x0000000000007918 */ /* 0x000fc00000000000 */
        /* <DEDUP_REMOVED lines=14> */
.L_x_13:


//--------------------- .nv.shared._Z12sumOfSquaresPiS_Pl --------------------------
	.section	.nv.shared._Z12sumOfSquaresPiS_Pl,"aw",@nobits
	.sectionflags	@""
	.align	16
	.zero		1024


//--------------------- .nv.shared.reserved.0     --------------------------
	.section	.nv.shared.reserved.0,"aw",@nobits
	.weak		__nv_reservedSMEM_offset_0_alias
	.size		__nv_reservedSMEM_offset_0_alias, 0, 64
	.other		__nv_reservedSMEM_offset_0_alias,@"STO_CUDA_RESERVED_SHARED STV_DEFAULT"
__nv_reservedSMEM_offset_0_alias:
	.zero		0
	.zero		64


//--------------------- .nv.constant0._Z12sumOfSquaresPiS_Pl --------------------------
	.section	.nv.constant0._Z12sumOfSquaresPiS_Pl,"a",@progbits
	.sectionflags	@""
	.align	4
.nv.constant0._Z12sumOfSquaresPiS_Pl:
	.zero		920


//--------------------- SYMBOLS --------------------------

	.type		.nv.reservedSmem.offset0,@object
	.size		.nv.reservedSmem.offset0,0x4
	.type		.nv.reservedSmem.cap,@object
	.size		.nv.reservedSmem.cap,0x4
